//
// Generated by NVIDIA NVVM Compiler
//
// Compiler Build ID: CL-36424714
// Cuda compilation tools, release 13.0, V13.0.88
// Based on NVVM 20.0.0
//

.version 9.0
.target sm_100
.address_size 64

	// .globl	_Z29adaptive_max_pool_int8_kernelPKaPfiiiiii

.visible .entry _Z29adaptive_max_pool_int8_kernelPKaPfiiiiii(
	.param .u64 .ptr .align 1 _Z29adaptive_max_pool_int8_kernelPKaPfiiiiii_param_0,
	.param .u64 .ptr .align 1 _Z29adaptive_max_pool_int8_kernelPKaPfiiiiii_param_1,
	.param .u32 _Z29adaptive_max_pool_int8_kernelPKaPfiiiiii_param_2,
	.param .u32 _Z29adaptive_max_pool_int8_kernelPKaPfiiiiii_param_3,
	.param .u32 _Z29adaptive_max_pool_int8_kernelPKaPfiiiiii_param_4,
	.param .u32 _Z29adaptive_max_pool_int8_kernelPKaPfiiiiii_param_5,
	.param .u32 _Z29adaptive_max_pool_int8_kernelPKaPfiiiiii_param_6,
	.param .u32 _Z29adaptive_max_pool_int8_kernelPKaPfiiiiii_param_7
)
{
	.reg .pred 	%p<16>;
	.reg .b16 	%rs<92>;
	.reg .b32 	%r<84>;
	.reg .b32 	%f<2>;
	.reg .b64 	%rd<50>;

	ld.param.u64 	%rd5, [_Z29adaptive_max_pool_int8_kernelPKaPfiiiiii_param_0];
	ld.param.u32 	%r37, [_Z29adaptive_max_pool_int8_kernelPKaPfiiiiii_param_2];
	ld.param.u32 	%r32, [_Z29adaptive_max_pool_int8_kernelPKaPfiiiiii_param_3];
	ld.param.u32 	%r33, [_Z29adaptive_max_pool_int8_kernelPKaPfiiiiii_param_4];
	ld.param.u32 	%r34, [_Z29adaptive_max_pool_int8_kernelPKaPfiiiiii_param_5];
	ld.param.u32 	%r35, [_Z29adaptive_max_pool_int8_kernelPKaPfiiiiii_param_6];
	ld.param.u32 	%r38, [_Z29adaptive_max_pool_int8_kernelPKaPfiiiiii_param_7];
	cvta.to.global.u64 	%rd1, %rd5;
	mov.u32 	%r39, %ctaid.x;
	mov.u32 	%r40, %ntid.x;
	mov.u32 	%r41, %tid.x;
	mad.lo.s32 	%r1, %r39, %r40, %r41;
	mov.u32 	%r42, %ctaid.y;
	mov.u32 	%r43, %ntid.y;
	mov.u32 	%r44, %tid.y;
	mad.lo.s32 	%r45, %r42, %r43, %r44;
	setp.ge.s32 	%p1, %r1, %r37;
	setp.ge.s32 	%p2, %r45, %r38;
	or.pred  	%p3, %p1, %p2;
	@%p3 bra 	$L__BB0_19;
	div.s32 	%r46, %r45, %r35;
	mul.lo.s32 	%r47, %r46, %r35;
	sub.s32 	%r48, %r45, %r47;
	mul.lo.s32 	%r49, %r48, %r33;
	div.s32 	%r3, %r49, %r35;
	mul.lo.s32 	%r50, %r46, %r32;
	div.s32 	%r4, %r50, %r34;
	mul.lo.s32 	%r5, %r32, %r1;
	mul.lo.s32 	%r51, %r5, %r33;
	mul.lo.s32 	%r52, %r38, %r33;
	mul.lo.s32 	%r6, %r3, %r38;
	mad.lo.s32 	%r7, %r51, %r38, %r45;
	add.s32 	%r53, %r7, %r6;
	mad.lo.s32 	%r54, %r52, %r4, %r53;
	cvt.s64.s32 	%rd6, %r54;
	add.s64 	%rd7, %rd1, %rd6;
	ld.global.u8 	%rs90, [%rd7];
	mul.lo.s32 	%r55, %r4, %r32;
	div.s32 	%r77, %r55, %r34;
	add.s32 	%r56, %r55, %r32;
	div.s32 	%r9, %r56, %r34;
	setp.ge.s32 	%p4, %r77, %r9;
	@%p4 bra 	$L__BB0_18;
	mul.lo.s32 	%r57, %r3, %r33;
	div.s32 	%r10, %r57, %r35;
	add.s32 	%r58, %r57, %r33;
	div.s32 	%r11, %r58, %r35;
	sub.s32 	%r59, %r11, %r10;
	and.b32  	%r12, %r59, 15;
	and.b32  	%r13, %r59, 7;
	and.b32  	%r14, %r59, 3;
	shl.b32 	%r15, %r38, 4;
	cvt.s64.s32 	%rd43, %r38;
$L__BB0_3:
	setp.ge.s32 	%p5, %r10, %r11;
	@%p5 bra 	$L__BB0_17;
	sub.s32 	%r60, %r10, %r11;
	setp.gt.u32 	%p6, %r60, -16;
	mul.lo.s32 	%r17, %r77, %r33;
	mov.u32 	%r81, %r10;
	@%p6 bra 	$L__BB0_7;
	sub.s32 	%r61, %r11, %r10;
	and.b32  	%r62, %r61, -16;
	neg.s32 	%r78, %r62;
	add.s32 	%r63, %r5, %r77;
	mad.lo.s32 	%r64, %r33, %r63, %r10;
	mad.lo.s32 	%r79, %r38, %r64, %r45;
	mov.u32 	%r81, %r10;
$L__BB0_6:
	.pragma "nounroll";
	cvt.s64.s32 	%rd8, %r79;
	add.s64 	%rd9, %rd1, %rd8;
	ld.global.s8 	%rs19, [%rd9];
	cvt.s16.s8 	%rs20, %rs90;
	max.s16 	%rs21, %rs20, %rs19;
	cvt.s64.s32 	%rd10, %r38;
	add.s64 	%rd11, %rd9, %rd10;
	ld.global.s8 	%rs22, [%rd11];
	max.s16 	%rs23, %rs21, %rs22;
	add.s64 	%rd12, %rd11, %rd10;
	ld.global.s8 	%rs24, [%rd12];
	max.s16 	%rs25, %rs23, %rs24;
	add.s64 	%rd13, %rd12, %rd10;
	ld.global.s8 	%rs26, [%rd13];
	max.s16 	%rs27, %rs25, %rs26;
	add.s64 	%rd14, %rd13, %rd10;
	ld.global.s8 	%rs28, [%rd14];
	max.s16 	%rs29, %rs27, %rs28;
	add.s64 	%rd15, %rd14, %rd10;
	ld.global.s8 	%rs30, [%rd15];
	max.s16 	%rs31, %rs29, %rs30;
	add.s64 	%rd16, %rd15, %rd10;
	ld.global.s8 	%rs32, [%rd16];
	max.s16 	%rs33, %rs31, %rs32;
	add.s64 	%rd17, %rd16, %rd10;
	ld.global.s8 	%rs34, [%rd17];
	max.s16 	%rs35, %rs33, %rs34;
	add.s64 	%rd18, %rd17, %rd10;
	ld.global.s8 	%rs36, [%rd18];
	max.s16 	%rs37, %rs35, %rs36;
	add.s64 	%rd19, %rd18, %rd10;
	ld.global.s8 	%rs38, [%rd19];
	max.s16 	%rs39, %rs37, %rs38;
	add.s64 	%rd20, %rd19, %rd10;
	ld.global.s8 	%rs40, [%rd20];
	max.s16 	%rs41, %rs39, %rs40;
	add.s64 	%rd21, %rd20, %rd10;
	ld.global.s8 	%rs42, [%rd21];
	max.s16 	%rs43, %rs41, %rs42;
	add.s64 	%rd22, %rd21, %rd10;
	ld.global.s8 	%rs44, [%rd22];
	max.s16 	%rs45, %rs43, %rs44;
	add.s64 	%rd23, %rd22, %rd10;
	ld.global.s8 	%rs46, [%rd23];
	max.s16 	%rs47, %rs45, %rs46;
	add.s64 	%rd24, %rd23, %rd10;
	ld.global.s8 	%rs48, [%rd24];
	max.s16 	%rs49, %rs47, %rs48;
	add.s64 	%rd25, %rd24, %rd10;
	ld.global.s8 	%rs50, [%rd25];
	max.s16 	%rs90, %rs49, %rs50;
	add.s32 	%r81, %r81, 16;
	add.s32 	%r79, %r79, %r15;
	add.s32 	%r78, %r78, 16;
	setp.ne.s32 	%p7, %r78, 0;
	@%p7 bra 	$L__BB0_6;
$L__BB0_7:
	setp.eq.s32 	%p8, %r12, 0;
	@%p8 bra 	$L__BB0_17;
	add.s32 	%r65, %r12, -1;
	setp.lt.u32 	%p9, %r65, 7;
	@%p9 bra 	$L__BB0_10;
	add.s32 	%r66, %r81, %r17;
	mad.lo.s32 	%r67, %r66, %r38, %r7;
	cvt.s64.s32 	%rd26, %r67;
	add.s64 	%rd27, %rd1, %rd26;
	ld.global.s8 	%rs52, [%rd27];
	cvt.s16.s8 	%rs53, %rs90;
	max.s16 	%rs54, %rs53, %rs52;
	cvt.s64.s32 	%rd28, %r38;
	add.s64 	%rd29, %rd27, %rd28;
	ld.global.s8 	%rs55, [%rd29];
	max.s16 	%rs56, %rs54, %rs55;
	add.s64 	%rd30, %rd29, %rd28;
	ld.global.s8 	%rs57, [%rd30];
	max.s16 	%rs58, %rs56, %rs57;
	add.s64 	%rd31, %rd30, %rd28;
	ld.global.s8 	%rs59, [%rd31];
	max.s16 	%rs60, %rs58, %rs59;
	add.s64 	%rd32, %rd31, %rd28;
	ld.global.s8 	%rs61, [%rd32];
	max.s16 	%rs62, %rs60, %rs61;
	add.s64 	%rd33, %rd32, %rd28;
	ld.global.s8 	%rs63, [%rd33];
	max.s16 	%rs64, %rs62, %rs63;
	add.s64 	%rd34, %rd33, %rd28;
	ld.global.s8 	%rs65, [%rd34];
	max.s16 	%rs66, %rs64, %rs65;
	add.s64 	%rd35, %rd34, %rd28;
	ld.global.s8 	%rs67, [%rd35];
	max.s16 	%rs90, %rs66, %rs67;
	add.s32 	%r81, %r81, 8;
$L__BB0_10:
	setp.eq.s32 	%p10, %r13, 0;
	@%p10 bra 	$L__BB0_17;
	add.s32 	%r68, %r13, -1;
	setp.lt.u32 	%p11, %r68, 3;
	@%p11 bra 	$L__BB0_13;
	add.s32 	%r69, %r81, %r17;
	mad.lo.s32 	%r70, %r69, %r38, %r7;
	cvt.s64.s32 	%rd36, %r70;
	add.s64 	%rd37, %rd1, %rd36;
	ld.global.s8 	%rs69, [%rd37];
	cvt.s16.s8 	%rs70, %rs90;
	max.s16 	%rs71, %rs70, %rs69;
	add.s64 	%rd39, %rd37, %rd43;
	ld.global.s8 	%rs72, [%rd39];
	max.s16 	%rs73, %rs71, %rs72;
	add.s64 	%rd40, %rd39, %rd43;
	ld.global.s8 	%rs74, [%rd40];
	max.s16 	%rs75, %rs73, %rs74;
	add.s64 	%rd41, %rd40, %rd43;
	ld.global.s8 	%rs76, [%rd41];
	max.s16 	%rs90, %rs75, %rs76;
	add.s32 	%r81, %r81, 4;
$L__BB0_13:
	setp.eq.s32 	%p12, %r14, 0;
	@%p12 bra 	$L__BB0_17;
	setp.eq.s32 	%p13, %r14, 1;
	add.s32 	%r71, %r81, %r17;
	mad.lo.s32 	%r72, %r71, %r38, %r7;
	cvt.s64.s32 	%rd42, %r72;
	add.s64 	%rd2, %rd1, %rd42;
	ld.global.s8 	%rs77, [%rd2];
	cvt.s16.s8 	%rs78, %rs90;
	max.s16 	%rs90, %rs78, %rs77;
	@%p13 bra 	$L__BB0_17;
	setp.eq.s32 	%p14, %r14, 2;
	add.s64 	%rd3, %rd2, %rd43;
	ld.global.s8 	%rs79, [%rd3];
	max.s16 	%rs90, %rs90, %rs79;
	@%p14 bra 	$L__BB0_17;
	add.s64 	%rd45, %rd3, %rd43;
	ld.global.s8 	%rs80, [%rd45];
	max.s16 	%rs90, %rs90, %rs80;
$L__BB0_17:
	add.s32 	%r77, %r77, 1;
	setp.ne.s32 	%p15, %r77, %r9;
	@%p15 bra 	$L__BB0_3;
$L__BB0_18:
	ld.param.u64 	%rd49, [_Z29adaptive_max_pool_int8_kernelPKaPfiiiiii_param_1];
	cvt.s16.s8 	%rs81, %rs90;
	cvt.rn.f32.s16 	%f1, %rs81;
	mad.lo.s32 	%r73, %r34, %r1, %r4;
	mul.lo.s32 	%r74, %r38, %r35;
	add.s32 	%r75, %r6, %r45;
	mad.lo.s32 	%r76, %r74, %r73, %r75;
	cvta.to.global.u64 	%rd46, %rd49;
	mul.wide.s32 	%rd47, %r76, 4;
	add.s64 	%rd48, %rd46, %rd47;
	st.global.f32 	[%rd48], %f1;
$L__BB0_19:
	ret;

}


// ===== COMPILED SASS (sm_100) =====

	.target	sm_100

	.elftype	@"ET_EXEC"


//--------------------- .note.nv.tkinfo           --------------------------
	.section	.note.nv.tkinfo,"",@"SHT_NOTE"
	.sectionflags	@"SHF_NOTE_NV_TKINFO"
	.tkinfo
        /*0018*/ 	.word	0x00000002
        /*0030*/ 	.string	""
        /*0030*/ 	.string	"ptxas"
        /*0030*/ 	.string	"Cuda compilation tools, release 13.0, V13.0.88"
        /*0030*/ 	.string	"Build cuda_13.0.r13.0/compiler.36424714_0"
        /*0030*/ 	.string	"-arch sm_100 -m 64 "



//--------------------- .note.nv.cuinfo           --------------------------
	.section	.note.nv.cuinfo,"",@"SHT_NOTE"
	.sectionflags	@"SHF_NOTE_NV_CUINFO"
        /*0018*/ 	.short	0x0002
        /*001a*/ 	.short	0x0064
        /*001c*/ 	.short	0x0082
	.zero		2


//--------------------- .nv.info                  --------------------------
	.section	.nv.info,"",@"SHT_CUDA_INFO"
	.align	4


	//----- nvinfo : EIATTR_REGCOUNT
	.align		4
        /*0000*/ 	.byte	0x04, 0x2f
        /*0002*/ 	.short	(.L_1 - .L_0)
	.align		4
.L_0:
        /*0004*/ 	.word	index@(_Z29adaptive_max_pool_int8_kernelPKaPfiiiiii)
        /*0008*/ 	.word	0x00000028


	//----- nvinfo : EIATTR_FRAME_SIZE
	.align		4
.L_1:
        /*000c*/ 	.byte	0x04, 0x11
        /*000e*/ 	.short	(.L_3 - .L_2)
	.align		4
.L_2:
        /*0010*/ 	.word	index@(_Z29adaptive_max_pool_int8_kernelPKaPfiiiiii)
        /*0014*/ 	.word	0x00000000


	//----- nvinfo : EIATTR_MIN_STACK_SIZE
	.align		4
.L_3:
        /*0018*/ 	.byte	0x04, 0x12
        /*001a*/ 	.short	(.L_5 - .L_4)
	.align		4
.L_4:
        /*001c*/ 	.word	index@(_Z29adaptive_max_pool_int8_kernelPKaPfiiiiii)
        /*0020*/ 	.word	0x00000000
.L_5:


//--------------------- .nv.compat                --------------------------
	.section	.nv.compat,"",@"SHT_CUDA_COMPAT_INFO"
	.align	4
        /*0000*/ 	.byte	0x02, 0x09, 0x00, 0x00, 0x02, 0x02, 0x01, 0x00, 0x02, 0x05, 0x05, 0x00, 0x03, 0x07, 0x01, 0x01
        /*0010*/ 	.byte	0x02, 0x03, 0x00, 0x00, 0x02, 0x06, 0x01, 0x00, 0x04, 0x0b, 0x08, 0x00, 0x09, 0x00, 0x00, 0x00
        /*0020*/ 	.byte	0x00, 0x00, 0x00, 0x00


//--------------------- .nv.info._Z29adaptive_max_pool_int8_kernelPKaPfiiiiii --------------------------
	.section	.nv.info._Z29adaptive_max_pool_int8_kernelPKaPfiiiiii,"",@"SHT_CUDA_INFO"
	.sectionflags	@""
	.align	4


	//----- nvinfo : EIATTR_CUDA_API_VERSION
	.align		4
        /*0000*/ 	.byte	0x04, 0x37
        /*0002*/ 	.short	(.L_7 - .L_6)
.L_6:
        /*0004*/ 	.word	0x00000082


	//----- nvinfo : EIATTR_KPARAM_INFO
	.align		4
.L_7:
        /*0008*/ 	.byte	0x04, 0x17
        /*000a*/ 	.short	(.L_9 - .L_8)
.L_8:
        /*000c*/ 	.word	0x00000000
        /*0010*/ 	.short	0x0007
        /*0012*/ 	.short	0x0024
        /*0014*/ 	.byte	0x00, 0xf0, 0x11, 0x00


	//----- nvinfo : EIATTR_KPARAM_INFO
	.align		4
.L_9:
        /*0018*/ 	.byte	0x04, 0x17
        /*001a*/ 	.short	(.L_11 - .L_10)
.L_10:
        /*001c*/ 	.word	0x00000000
        /*0020*/ 	.short	0x0006
        /*0022*/ 	.short	0x0020
        /*0024*/ 	.byte	0x00, 0xf0, 0x11, 0x00


	//----- nvinfo : EIATTR_KPARAM_INFO
	.align		4
.L_11:
        /*0028*/ 	.byte	0x04, 0x17
        /*002a*/ 	.short	(.L_13 - .L_12)
.L_12:
        /*002c*/ 	.word	0x00000000
        /*0030*/ 	.short	0x0005
        /*0032*/ 	.short	0x001c
        /*0034*/ 	.byte	0x00, 0xf0, 0x11, 0x00


	//----- nvinfo : EIATTR_KPARAM_INFO
	.align		4
.L_13:
        /*0038*/ 	.byte	0x04, 0x17
        /*003a*/ 	.short	(.L_15 - .L_14)
.L_14:
        /*003c*/ 	.word	0x00000000
        /*0040*/ 	.short	0x0004
        /*0042*/ 	.short	0x0018
        /*0044*/ 	.byte	0x00, 0xf0, 0x11, 0x00


	//----- nvinfo : EIATTR_KPARAM_INFO
	.align		4
.L_15:
        /*0048*/ 	.byte	0x04, 0x17
        /*004a*/ 	.short	(.L_17 - .L_16)
.L_16:
        /*004c*/ 	.word	0x00000000
        /*0050*/ 	.short	0x0003
        /*0052*/ 	.short	0x0014
        /*0054*/ 	.byte	0x00, 0xf0, 0x11, 0x00


	//----- nvinfo : EIATTR_KPARAM_INFO
	.align		4
.L_17:
        /*0058*/ 	.byte	0x04, 0x17
        /*005a*/ 	.short	(.L_19 - .L_18)
.L_18:
        /*005c*/ 	.word	0x00000000
        /*0060*/ 	.short	0x0002
        /*0062*/ 	.short	0x0010
        /*0064*/ 	.byte	0x00, 0xf0, 0x11, 0x00


	//----- nvinfo : EIATTR_KPARAM_INFO
	.align		4
.L_19:
        /*0068*/ 	.byte	0x04, 0x17
        /*006a*/ 	.short	(.L_21 - .L_20)
.L_20:
        /*006c*/ 	.word	0x00000000
        /*0070*/ 	.short	0x0001
        /*0072*/ 	.short	0x0008
        /*0074*/ 	.byte	0x00, 0xf5, 0x21, 0x00


	//----- nvinfo : EIATTR_KPARAM_INFO
	.align		4
.L_21:
        /*0078*/ 	.byte	0x04, 0x17
        /*007a*/ 	.short	(.L_23 - .L_22)
.L_22:
        /*007c*/ 	.word	0x00000000
        /*0080*/ 	.short	0x0000
        /*0082*/ 	.short	0x0000
        /*0084*/ 	.byte	0x00, 0xf5, 0x21, 0x00


	//----- nvinfo : EIATTR_SPARSE_MMA_MASK
	.align		4
.L_23:
        /*0088*/ 	.byte	0x03, 0x50
        /*008a*/ 	.short	0x0000


	//----- nvinfo : EIATTR_MAXREG_COUNT
	.align		4
        /*008c*/ 	.byte	0x03, 0x1b
        /*008e*/ 	.short	0x00ff


	//----- nvinfo : EIATTR_MERCURY_ISA_VERSION
	.align		4
        /*0090*/ 	.byte	0x03, 0x5f
        /*0092*/ 	.short	0x0101


	//----- nvinfo : EIATTR_VRC_CTA_INIT_COUNT
	.align		4
        /*0094*/ 	.byte	0x02, 0x4a
	.zero		1
	.zero		1


	//----- nvinfo : EIATTR_EXIT_INSTR_OFFSETS
	.align		4
        /*0098*/ 	.byte	0x04, 0x1c
        /*009a*/ 	.short	(.L_25 - .L_24)


	//   ....[0]....
.L_24:
        /*009c*/ 	.word	0x000000d0


	//   ....[1]....
        /*00a0*/ 	.word	0x000016a0


	//----- nvinfo : EIATTR_CRS_STACK_SIZE
	.align		4
.L_25:
        /*00a4*/ 	.byte	0x04, 0x1e
        /*00a6*/ 	.short	(.L_27 - .L_26)
.L_26:
        /*00a8*/ 	.word	0x00000000


	//----- nvinfo : EIATTR_CBANK_PARAM_SIZE
	.align		4
.L_27:
        /*00ac*/ 	.byte	0x03, 0x19
        /*00ae*/ 	.short	0x0028


	//----- nvinfo : EIATTR_PARAM_CBANK
	.align		4
        /*00b0*/ 	.byte	0x04, 0x0a
        /*00b2*/ 	.short	(.L_29 - .L_28)
	.align		4
.L_28:
        /*00b4*/ 	.word	index@(.nv.constant0._Z29adaptive_max_pool_int8_kernelPKaPfiiiiii)
        /*00b8*/ 	.short	0x0380
        /*00ba*/ 	.short	0x0028


	//----- nvinfo : EIATTR_SW_WAR
	.align		4
.L_29:
        /*00bc*/ 	.byte	0x04, 0x36
        /*00be*/ 	.short	(.L_31 - .L_30)
.L_30:
        /*00c0*/ 	.word	0x00000008
.L_31:


//--------------------- .nv.callgraph             --------------------------
	.section	.nv.callgraph,"",@"SHT_CUDA_CALLGRAPH"
	.align	4
	.sectionentsize	8
	.align		4
        /*0000*/ 	.word	0x00000000
	.align		4
        /*0004*/ 	.word	0xffffffff
	.align		4
        /*0008*/ 	.word	0x00000000
	.align		4
        /*000c*/ 	.word	0xfffffffe
	.align		4
        /*0010*/ 	.word	0x00000000
	.align		4
        /*0014*/ 	.word	0xfffffffd
	.align		4
        /*0018*/ 	.word	0x00000000
	.align		4
        /*001c*/ 	.word	0xfffffffc


//--------------------- .text._Z29adaptive_max_pool_int8_kernelPKaPfiiiiii --------------------------
	.section	.text._Z29adaptive_max_pool_int8_kernelPKaPfiiiiii,"ax",@progbits
	.align	128
        .global         _Z29adaptive_max_pool_int8_kernelPKaPfiiiiii
        .type           _Z29adaptive_max_pool_int8_kernelPKaPfiiiiii,@function
        .size           _Z29adaptive_max_pool_int8_kernelPKaPfiiiiii,(.L_x_13 - _Z29adaptive_max_pool_int8_kernelPKaPfiiiiii)
        .other          _Z29adaptive_max_pool_int8_kernelPKaPfiiiiii,@"STO_CUDA_ENTRY STV_DEFAULT"
_Z29adaptive_max_pool_int8_kernelPKaPfiiiiii:
.text._Z29adaptive_max_pool_int8_kernelPKaPfiiiiii:
[----:B------:R-:W-:Y:S01]  /*0000*/  LDC R1, c[0x0][0x37c] ;  /* 0x0000df00ff017b82 */ /* 0x000fe20000000800 */
[----:B------:R-:W0:Y:S07]  /*0010*/  S2R R5, SR_TID.Y ;  /* 0x0000000000057919 */ /* 0x000e2e0000002200 */
[----:B------:R-:W1:Y:S01]  /*0020*/  LDC R26, c[0x0][0x360] ;  /* 0x0000d800ff1a7b82 */ /* 0x000e620000000800 */
[----:B------:R-:W2:Y:S01]  /*0030*/  LDCU UR8, c[0x0][0x3a4] ;  /* 0x00007480ff0877ac */ /* 0x000ea20008000800 */
[----:B------:R-:W1:Y:S01]  /*0040*/  S2R R3, SR_TID.X ;  /* 0x0000000000037919 */ /* 0x000e620000002100 */
[----:B------:R-:W3:Y:S05]  /*0050*/  LDCU UR6, c[0x0][0x390] ;  /* 0x00007200ff0677ac */ /* 0x000eea0008000800 */
[----:B------:R-:W0:Y:S08]  /*0060*/  S2UR UR5, SR_CTAID.Y ;  /* 0x00000000000579c3 */ /* 0x000e300000002600 */
[----:B------:R-:W0:Y:S08]  /*0070*/  LDC R24, c[0x0][0x364] ;  /* 0x0000d900ff187b82 */ /* 0x000e300000000800 */
[----:B------:R-:W1:Y:S01]  /*0080*/  S2UR UR4, SR_CTAID.X ;  /* 0x00000000000479c3 */ /* 0x000e620000002500 */
[----:B0-----:R-:W-:-:S05]  /*0090*/  IMAD R24, R24, UR5, R5 ;  /* 0x0000000518187c24 */ /* 0x001fca000f8e0205 */
[----:B--2---:R-:W-:Y:S01]  /*00a0*/  ISETP.GE.AND P0, PT, R24, UR8, PT ;  /* 0x0000000818007c0c */ /* 0x004fe2000bf06270 */
[----:B-1----:R-:W-:-:S05]  /*00b0*/  IMAD R26, R26, UR4, R3 ;  /* 0x000000041a1a7c24 */ /* 0x002fca000f8e0203 */
[----:B---3--:R-:W-:-:S13]  /*00c0*/  ISETP.GE.OR P0, PT, R26, UR6, P0 ;  /* 0x000000061a007c0c */ /* 0x008fda0008706670 */
[----:B------:R-:W-:Y:S05]  /*00d0*/  @P0 EXIT ;  /* 0x000000000000094d */ /* 0x000fea0003800000 */
[----:B------:R-:W0:Y:S01]  /*00e0*/  LDC R9, c[0x0][0x3a0] ;  /* 0x0000e800ff097b82 */ /* 0x000e220000000800 */
[----:B------:R-:W-:Y:S01]  /*00f0*/  IMAD.MOV.U32 R2, RZ, RZ, RZ ;  /* 0x000000ffff027224 */ /* 0x000fe200078e00ff */
[----:B------:R-:W-:Y:S01]  /*0100*/  IABS R6, R24 ;  /* 0x0000001800067213 */ /* 0x000fe20000000000 */
[----:B------:R-:W1:Y:S01]  /*0110*/  LDCU UR9, c[0x0][0x398] ;  /* 0x00007300ff0977ac */ /* 0x000e620008000800 */
[----:B------:R-:W2:Y:S04]  /*0120*/  LDCU UR5, c[0x0][0x394] ;  /* 0x00007280ff0577ac */ /* 0x000ea80008000800 */
[----:B------:R-:W3:Y:S01]  /*0130*/  LDC R4, c[0x0][0x39c] ;  /* 0x0000e700ff047b82 */ /* 0x000ee20000000800 */
[----:B------:R-:W4:Y:S01]  /*0140*/  LDCU.64 UR10, c[0x0][0x380] ;  /* 0x00007000ff0a77ac */ /* 0x000f220008000a00 */
[----:B------:R-:W4:Y:S01]  /*0150*/  LDCU.64 UR6, c[0x0][0x358] ;  /* 0x00006b00ff0677ac */ /* 0x000f220008000a00 */
[----:B-1----:R-:W-:Y:S01]  /*0160*/  UIMAD UR4, UR8, UR9, URZ ;  /* 0x00000009080472a4 */ /* 0x002fe2000f8e02ff */
[-C--:B0-----:R-:W-:Y:S01]  /*0170*/  IABS R0, R9.reuse ;  /* 0x0000000900007213 */ /* 0x081fe20000000000 */
[----:B--2---:R-:W-:Y:S01]  /*0180*/  IMAD R19, R26, UR5, RZ ;  /* 0x000000051a137c24 */ /* 0x004fe2000f8e02ff */
[----:B------:R-:W-:-:S02]  /*0190*/  LOP3.LUT R18, RZ, R9, RZ, 0x33, !PT ;  /* 0x00000009ff127212 */ /* 0x000fc400078e33ff */
[----:B------:R-:W0:Y:S01]  /*01a0*/  I2F.RP R5, R0 ;  /* 0x0000000000057306 */ /* 0x000e220000209400 */
[----:B------:R-:W-:Y:S01]  /*01b0*/  IMAD R22, R19, UR4, R24 ;  /* 0x0000000413167c24 */ /* 0x000fe2000f8e0218 */
[----:B---3--:R-:W-:-:S06]  /*01c0*/  IABS R8, R4 ;  /* 0x0000000400087213 */ /* 0x008fcc0000000000 */
[----:B0-----:R-:W0:Y:S02]  /*01d0*/  MUFU.RCP R5, R5 ;  /* 0x0000000500057308 */ /* 0x001e240000001000 */
[----:B0-----:R-:W-:-:S06]  /*01e0*/  VIADD R3, R5, 0xffffffe ;  /* 0x0ffffffe05037836 */ /* 0x001fcc0000000000 */
[----:B------:R-:W0:Y:S02]  /*01f0*/  F2I.FTZ.U32.TRUNC.NTZ R3, R3 ;  /* 0x0000000300037305 */ /* 0x000e24000021f000 */
[----:B0-----:R-:W-:-:S04]  /*0200*/  IMAD.MOV R7, RZ, RZ, -R3 ;  /* 0x000000ffff077224 */ /* 0x001fc800078e0a03 */
[----:B------:R-:W-:-:S04]  /*0210*/  IMAD R7, R7, R0, RZ ;  /* 0x0000000007077224 */ /* 0x000fc800078e02ff */
[----:B------:R-:W-:-:S04]  /*0220*/  IMAD.HI.U32 R2, R3, R7, R2 ;  /* 0x0000000703027227 */ /* 0x000fc800078e0002 */
[----:B------:R-:W-:-:S04]  /*0230*/  IMAD.MOV.U32 R7, RZ, RZ, R6 ;  /* 0x000000ffff077224 */ /* 0x000fc800078e0006 */
[----:B------:R-:W-:-:S04]  /*0240*/  IMAD.HI.U32 R5, R2, R7, RZ ;  /* 0x0000000702057227 */ /* 0x000fc800078e00ff */
[----:B------:R-:W-:-:S04]  /*0250*/  IMAD.MOV R6, RZ, RZ, -R5 ;  /* 0x000000ffff067224 */ /* 0x000fc800078e0a05 */
[----:B------:R-:W-:Y:S02]  /*0260*/  IMAD R3, R0, R6, R7 ;  /* 0x0000000600037224 */ /* 0x000fe400078e0207 */
[----:B------:R-:W-:-:S03]  /*0270*/  IMAD.MOV.U32 R6, RZ, RZ, R8 ;  /* 0x000000ffff067224 */ /* 0x000fc600078e0008 */
[----:B------:R-:W-:Y:S01]  /*0280*/  ISETP.GT.U32.AND P1, PT, R0, R3, PT ;  /* 0x000000030000720c */ /* 0x000fe20003f24070 */
[----:B------:R-:W0:-:S12]  /*0290*/  I2F.RP R7, R6 ;  /* 0x0000000600077306 */ /* 0x000e180000209400 */
[----:B------:R-:W-:Y:S02]  /*02a0*/  @!P1 IMAD.IADD R3, R3, 0x1, -R0 ;  /* 0x0000000103039824 */ /* 0x000fe400078e0a00 */
[----:B------:R-:W-:Y:S01]  /*02b0*/  @!P1 VIADD R5, R5, 0x1 ;  /* 0x0000000105059836 */ /* 0x000fe20000000000 */
[----:B0-----:R-:W0:Y:S02]  /*02c0*/  MUFU.RCP R7, R7 ;  /* 0x0000000700077308 */ /* 0x001e240000001000 */
[----:B------:R-:W-:Y:S02]  /*02d0*/  ISETP.GE.U32.AND P0, PT, R3, R0, PT ;  /* 0x000000000300720c */ /* 0x000fe40003f06070 */
[----:B------:R-:W-:-:S04]  /*02e0*/  LOP3.LUT R3, R24, R9, RZ, 0x3c, !PT ;  /* 0x0000000918037212 */ /* 0x000fc800078e3cff */
[----:B------:R-:W-:-:S07]  /*02f0*/  ISETP.GE.AND P2, PT, R3, RZ, PT ;  /* 0x000000ff0300720c */ /* 0x000fce0003f46270 */
[----:B------:R-:W-:Y:S01]  /*0300*/  @P0 VIADD R5, R5, 0x1 ;  /* 0x0000000105050836 */ /* 0x000fe20000000000 */
[----:B------:R-:W-:Y:S01]  /*0310*/  ISETP.NE.AND P0, PT, R9, RZ, PT ;  /* 0x000000ff0900720c */ /* 0x000fe20003f05270 */
[----:B0-----:R-:W-:-:S04]  /*0320*/  VIADD R10, R7, 0xffffffe ;  /* 0x0ffffffe070a7836 */ /* 0x001fc80000000000 */
[----:B------:R-:W-:Y:S01]  /*0330*/  @!P2 IMAD.MOV R5, RZ, RZ, -R5 ;  /* 0x000000ffff05a224 */ /* 0x000fe200078e0a05 */
[----:B------:R-:W0:Y:S04]  /*0340*/  F2I.FTZ.U32.TRUNC.NTZ R11, R10 ;  /* 0x0000000a000b7305 */ /* 0x000e28000021f000 */
[----:B------:R-:W-:-:S05]  /*0350*/  SEL R5, R18, R5, !P0 ;  /* 0x0000000512057207 */ /* 0x000fca0004000000 */
[----:B------:R-:W-:Y:S02]  /*0360*/  IMAD.MOV R3, RZ, RZ, -R5 ;  /* 0x000000ffff037224 */ /* 0x000fe400078e0a05 */
[----:B------:R-:W-:Y:S02]  /*0370*/  IMAD R13, R5, UR5, RZ ;  /* 0x00000005050d7c24 */ /* 0x000fe4000f8e02ff */
[----:B------:R-:W-:Y:S02]  /*0380*/  IMAD R3, R9, R3, R24 ;  /* 0x0000000309037224 */ /* 0x000fe400078e0218 */
[----:B0-----:R-:W-:Y:S01]  /*0390*/  IMAD.MOV R7, RZ, RZ, -R11 ;  /* 0x000000ffff077224 */ /* 0x001fe200078e0a0b */
[----:B------:R-:W-:Y:S01]  /*03a0*/  IABS R12, R13 ;  /* 0x0000000d000c7213 */ /* 0x000fe20000000000 */
[----:B------:R-:W-:Y:S01]  /*03b0*/  IMAD R8, R3, UR9, RZ ;  /* 0x0000000903087c24 */ /* 0x000fe2000f8e02ff */
[----:B------:R-:W-:Y:S01]  /*03c0*/  LOP3.LUT R13, R13, R4, RZ, 0x3c, !PT ;  /* 0x000000040d0d7212 */ /* 0x000fe200078e3cff */
[----:B------:R-:W-:-:S02]  /*03d0*/  IMAD R7, R7, R6, RZ ;  /* 0x0000000607077224 */ /* 0x000fc400078e02ff */
[----:B------:R-:W-:Y:S01]  /*03e0*/  IMAD.MOV.U32 R10, RZ, RZ, RZ ;  /* 0x000000ffff0a7224 */ /* 0x000fe200078e00ff */
[----:B------:R-:W-:Y:S02]  /*03f0*/  IABS R5, R8 ;  /* 0x0000000800057213 */ /* 0x000fe40000000000 */
[----:B------:R-:W-:Y:S01]  /*0400*/  LOP3.LUT R8, R8, R9, RZ, 0x3c, !PT ;  /* 0x0000000908087212 */ /* 0x000fe200078e3cff */
[----:B------:R-:W-:-:S03]  /*0410*/  IMAD.HI.U32 R7, R11, R7, R10 ;  /* 0x000000070b077227 */ /* 0x000fc600078e000a */
[----:B------:R-:W-:Y:S01]  /*0420*/  ISETP.GE.AND P4, PT, R8, RZ, PT ;  /* 0x000000ff0800720c */ /* 0x000fe20003f86270 */
[----:B------:R-:W-:Y:S01]  /*0430*/  IMAD.HI.U32 R3, R2, R5, RZ ;  /* 0x0000000502037227 */ /* 0x000fe200078e00ff */
[----:B------:R-:W-:-:S03]  /*0440*/  LOP3.LUT R8, RZ, R4, RZ, 0x33, !PT ;  /* 0x00000004ff087212 */ /* 0x000fc600078e33ff */
[----:B------:R-:W-:-:S04]  /*0450*/  IMAD.HI.U32 R10, R7, R12, RZ ;  /* 0x0000000c070a7227 */ /* 0x000fc800078e00ff */
[----:B------:R-:W-:Y:S02]  /*0460*/  IMAD.MOV R11, RZ, RZ, -R3 ;  /* 0x000000ffff0b7224 */ /* 0x000fe400078e0a03 */
[----:B------:R-:W-:Y:S02]  /*0470*/  IMAD.MOV R15, RZ, RZ, -R10 ;  /* 0x000000ffff0f7224 */ /* 0x000fe400078e0a0a */
[----:B------:R-:W-:Y:S02]  /*0480*/  IMAD R5, R0, R11, R5 ;  /* 0x0000000b00057224 */ /* 0x000fe400078e0205 */
[----:B------:R-:W-:-:S03]  /*0490*/  IMAD R11, R6, R15, R12 ;  /* 0x0000000f060b7224 */ /* 0x000fc600078e020c */
[----:B------:R-:W-:Y:S02]  /*04a0*/  ISETP.GT.U32.AND P3, PT, R0, R5, PT ;  /* 0x000000050000720c */ /* 0x000fe40003f64070 */
[----:B------:R-:W-:-:S11]  /*04b0*/  ISETP.GT.U32.AND P5, PT, R6, R11, PT ;  /* 0x0000000b0600720c */ /* 0x000fd60003fa4070 */
[----:B------:R-:W-:Y:S02]  /*04c0*/  @!P3 IMAD.IADD R5, R5, 0x1, -R0 ;  /* 0x000000010505b824 */ /* 0x000fe400078e0a00 */
[----:B------:R-:W-:Y:S02]  /*04d0*/  @!P5 IMAD.IADD R11, R11, 0x1, -R6 ;  /* 0x000000010b0bd824 */ /* 0x000fe400078e0a06 */
[----:B------:R-:W-:Y:S01]  /*04e0*/  @!P3 VIADD R3, R3, 0x1 ;  /* 0x000000010303b836 */ /* 0x000fe20000000000 */
[----:B------:R-:W-:Y:S01]  /*04f0*/  ISETP.GE.U32.AND P1, PT, R5, R0, PT ;  /* 0x000000000500720c */ /* 0x000fe20003f26070 */
[----:B------:R-:W-:Y:S01]  /*0500*/  @!P5 VIADD R10, R10, 0x1 ;  /* 0x000000010a0ad836 */ /* 0x000fe20000000000 */
[----:B------:R-:W-:Y:S02]  /*0510*/  ISETP.GE.U32.AND P2, PT, R11, R6, PT ;  /* 0x000000060b00720c */ /* 0x000fe40003f46070 */
[----:B------:R-:W-:-:S09]  /*0520*/  ISETP.GE.AND P3, PT, R13, RZ, PT ;  /* 0x000000ff0d00720c */ /* 0x000fd20003f66270 */
[----:B------:R-:W-:Y:S01]  /*0530*/  @P1 VIADD R3, R3, 0x1 ;  /* 0x0000000103031836 */ /* 0x000fe20000000000 */
[----:B------:R-:W-:Y:S01]  /*0540*/  ISETP.NE.AND P1, PT, R4, RZ, PT ;  /* 0x000000ff0400720c */ /* 0x000fe20003f25270 */
[----:B------:R-:W-:Y:S02]  /*0550*/  @P2 VIADD R10, R10, 0x1 ;  /* 0x000000010a0a2836 */ /* 0x000fe40000000000 */
[----:B------:R-:W-:Y:S02]  /*0560*/  @!P4 IMAD.MOV R3, RZ, RZ, -R3 ;  /* 0x000000ffff03c224 */ /* 0x000fe400078e0a03 */
[----:B------:R-:W-:-:S03]  /*0570*/  @!P3 IMAD.MOV R10, RZ, RZ, -R10 ;  /* 0x000000ffff0ab224 */ /* 0x000fc600078e0a0a */
[----:B------:R-:W-:Y:S02]  /*0580*/  SEL R5, R18, R3, !P0 ;  /* 0x0000000312057207 */ /* 0x000fe40004000000 */
[----:B------:R-:W-:-:S03]  /*0590*/  SEL R3, R8, R10, !P1 ;  /* 0x0000000a08037207 */ /* 0x000fc60004800000 */
[----:B------:R-:W-:-:S04]  /*05a0*/  IMAD R10, R5, UR8, R22 ;  /* 0x00000008050a7c24 */ /* 0x000fc8000f8e0216 */
[----:B------:R-:W-:-:S05]  /*05b0*/  IMAD R10, R3, UR4, R10 ;  /* 0x00000004030a7c24 */ /* 0x000fca000f8e020a */
[----:B----4-:R-:W-:-:S04]  /*05c0*/  IADD3 R16, P2, PT, R10, UR10, RZ ;  /* 0x0000000a0a107c10 */ /* 0x010fc8000ff5e0ff */
[----:B------:R-:W-:Y:S01]  /*05d0*/  LEA.HI.X.SX32 R17, R10, UR11, 0x1, P2 ;  /* 0x0000000b0a117c11 */ /* 0x000fe200090f0eff */
[----:B------:R-:W-:Y:S01]  /*05e0*/  IMAD R21, R3, UR5, RZ ;  /* 0x0000000503157c24 */ /* 0x000fe2000f8e02ff */
[----:B------:R-:W0:Y:S03]  /*05f0*/  LDCU.64 UR10, c[0x0][0x380] ;  /* 0x00007000ff0a77ac */ /* 0x000e260008000a00 */
[----:B------:R1:W5:Y:S01]  /*0600*/  LDG.E.U8 R16, desc[UR6][R16.64] ;  /* 0x0000000610107981 */ /* 0x000362000c1e1100 */
[----:B------:R-:W-:Y:S01]  /*0610*/  VIADD R11, R21, UR5 ;  /* 0x00000005150b7c36 */ /* 0x000fe20008000000 */
[----:B------:R-:W-:Y:S01]  /*0620*/  IABS R13, R21 ;  /* 0x00000015000d7213 */ /* 0x000fe20000000000 */
[----:B------:R-:W-:Y:S03]  /*0630*/  BSSY.RECONVERGENT B1, `(.L_x_0) ;  /* 0x00000fc000017945 */ /* 0x000fe60003800200 */
[----:B------:R-:W-:Y:S01]  /*0640*/  IABS R14, R11 ;  /* 0x0000000b000e7213 */ /* 0x000fe20000000000 */
[----:B------:R-:W-:-:S04]  /*0650*/  IMAD.HI.U32 R10, R7, R13, RZ ;  /* 0x0000000d070a7227 */ /* 0x000fc800078e00ff */
[----:B------:R-:W-:-:S04]  /*0660*/  IMAD.HI.U32 R12, R7, R14, RZ ;  /* 0x0000000e070c7227 */ /* 0x000fc800078e00ff */
[----:B------:R-:W-:Y:S02]  /*0670*/  IMAD.MOV R7, RZ, RZ, -R10 ;  /* 0x000000ffff077224 */ /* 0x000fe400078e0a0a */
[----:B------:R-:W-:Y:S02]  /*0680*/  IMAD.MOV R15, RZ, RZ, -R12 ;  /* 0x000000ffff0f7224 */ /* 0x000fe400078e0a0c */
[C---:B------:R-:W-:Y:S02]  /*0690*/  IMAD R7, R6.reuse, R7, R13 ;  /* 0x0000000706077224 */ /* 0x040fe400078e020d */
[----:B------:R-:W-:-:S03]  /*06a0*/  IMAD R13, R6, R15, R14 ;  /* 0x0000000f060d7224 */ /* 0x000fc600078e020e */
[C---:B------:R-:W-:Y:S02]  /*06b0*/  ISETP.GT.U32.AND P6, PT, R6.reuse, R7, PT ;  /* 0x000000070600720c */ /* 0x040fe40003fc4070 */
[----:B------:R-:W-:-:S11]  /*06c0*/  ISETP.GT.U32.AND P5, PT, R6, R13, PT ;  /* 0x0000000d0600720c */ /* 0x000fd60003fa4070 */
[--C-:B------:R-:W-:Y:S02]  /*06d0*/  @!P6 IMAD.IADD R7, R7, 0x1, -R6.reuse ;  /* 0x000000010707e824 */ /* 0x100fe400078e0a06 */
[----:B------:R-:W-:Y:S02]  /*06e0*/  @!P5 IMAD.IADD R13, R13, 0x1, -R6 ;  /* 0x000000010d0dd824 */ /* 0x000fe400078e0a06 */
[----:B------:R-:W-:Y:S01]  /*06f0*/  @!P6 VIADD R10, R10, 0x1 ;  /* 0x000000010a0ae836 */ /* 0x000fe20000000000 */
[-C--:B------:R-:W-:Y:S01]  /*0700*/  ISETP.GE.U32.AND P4, PT, R7, R6.reuse, PT ;  /* 0x000000060700720c */ /* 0x080fe20003f86070 */
[----:B------:R-:W-:Y:S01]  /*0710*/  @!P5 VIADD R12, R12, 0x1 ;  /* 0x000000010c0cd836 */ /* 0x000fe20000000000 */
[----:B------:R-:W-:Y:S02]  /*0720*/  ISETP.GE.U32.AND P3, PT, R13, R6, PT ;  /* 0x000000060d00720c */ /* 0x000fe40003f66070 */
[-C--:B------:R-:W-:Y:S02]  /*0730*/  LOP3.LUT R6, R21, R4.reuse, RZ, 0x3c, !PT ;  /* 0x0000000415067212 */ /* 0x080fe400078e3cff */
[----:B------:R-:W-:-:S02]  /*0740*/  LOP3.LUT R4, R11, R4, RZ, 0x3c, !PT ;  /* 0x000000040b047212 */ /* 0x000fc400078e3cff */
[----:B------:R-:W-:Y:S02]  /*0750*/  ISETP.GE.AND P2, PT, R6, RZ, PT ;  /* 0x000000ff0600720c */ /* 0x000fe40003f46270 */
[----:B------:R-:W-:-:S03]  /*0760*/  ISETP.GE.AND P6, PT, R4, RZ, PT ;  /* 0x000000ff0400720c */ /* 0x000fc60003fc6270 */
[----:B------:R-:W-:Y:S02]  /*0770*/  @P4 VIADD R10, R10, 0x1 ;  /* 0x000000010a0a4836 */ /* 0x000fe40000000000 */
[----:B------:R-:W-:-:S06]  /*0780*/  @P3 VIADD R12, R12, 0x1 ;  /* 0x000000010c0c3836 */ /* 0x000fcc0000000000 */
[----:B------:R-:W-:Y:S02]  /*0790*/  @!P2 IMAD.MOV R10, RZ, RZ, -R10 ;  /* 0x000000ffff0aa224 */ /* 0x000fe400078e0a0a */
[----:B------:R-:W-:-:S03]  /*07a0*/  @!P6 IMAD.MOV R12, RZ, RZ, -R12 ;  /* 0x000000ffff0ce224 */ /* 0x000fc600078e0a0c */
[C---:B------:R-:W-:Y:S02]  /*07b0*/  SEL R20, R8.reuse, R10, !P1 ;  /* 0x0000000a08147207 */ /* 0x040fe40004800000 */
[----:B------:R-:W-:-:S04]  /*07c0*/  SEL R7, R8, R12, !P1 ;  /* 0x0000000c08077207 */ /* 0x000fc80004800000 */
[----:B------:R-:W-:-:S13]  /*07d0*/  ISETP.GE.AND P1, PT, R20, R7, PT ;  /* 0x000000071400720c */ /* 0x000fda0003f26270 */
[----:B01----:R-:W-:Y:S05]  /*07e0*/  @P1 BRA `(.L_x_1) ;  /* 0x0000000c00801947 */ /* 0x003fea0003800000 */
[----:B------:R-:W-:Y:S01]  /*07f0*/  IMAD R12, R5, UR9, RZ ;  /* 0x00000009050c7c24 */ /* 0x000fe2000f8e02ff */
[----:B------:R-:W-:-:S03]  /*0800*/  USHF.R.S32.HI UR4, URZ, 0x1f, UR8 ;  /* 0x0000001fff047899 */ /* 0x000fc60008011408 */
[----:B------:R-:W-:Y:S01]  /*0810*/  VIADD R6, R12, UR9 ;  /* 0x000000090c067c36 */ /* 0x000fe20008000000 */
[----:B------:R-:W-:-:S04]  /*0820*/  IABS R11, R12 ;  /* 0x0000000c000b7213 */ /* 0x000fc80000000000 */
[----:B------:R-:W-:Y:S01]  /*0830*/  IABS R13, R6 ;  /* 0x00000006000d7213 */ /* 0x000fe20000000000 */
[----:B------:R-:W-:Y:S01]  /*0840*/  IMAD.HI.U32 R4, R2, R11, RZ ;  /* 0x0000000b02047227 */ /* 0x000fe200078e00ff */
[----:B------:R-:W-:-:S03]  /*0850*/  LOP3.LUT R6, R6, R9, RZ, 0x3c, !PT ;  /* 0x0000000906067212 */ /* 0x000fc600078e3cff */
[----:B------:R-:W-:Y:S01]  /*0860*/  IMAD.HI.U32 R2, R2, R13, RZ ;  /* 0x0000000d02027227 */ /* 0x000fe200078e00ff */
[----:B------:R-:W-:-:S03]  /*0870*/  ISETP.GE.AND P6, PT, R6, RZ, PT ;  /* 0x000000ff0600720c */ /* 0x000fc60003fc6270 */
        /* <DEDUP_REMOVED lines=11> */
[----:B------:R-:W-:Y:S01]  /*0930*/  ISETP.GE.U32.AND P2, PT, R13, R0, PT ;  /* 0x000000000d00720c */ /* 0x000fe20003f46070 */
[----:B------:R-:W-:Y:S01]  /*0940*/  IMAD.U32 R11, RZ, RZ, UR4 ;  /* 0x00000004ff0b7e24 */ /* 0x000fe2000f8e00ff */
[----:B------:R-:W-:-:S04]  /*0950*/  LOP3.LUT R0, R12, R9, RZ, 0x3c, !PT ;  /* 0x000000090c007212 */ /* 0x000fc800078e3cff */
[----:B------:R-:W-:-:S05]  /*0960*/  ISETP.GE.AND P4, PT, R0, RZ, PT ;  /* 0x000000ff0000720c */ /* 0x000fca0003f86270 */
[----:B------:R-:W-:Y:S02]  /*0970*/  @P1 VIADD R4, R4, 0x1 ;  /* 0x0000000104041836 */ /* 0x000fe40000000000 */
[----:B------:R-:W-:-:S04]  /*0980*/  @P2 VIADD R2, R2, 0x1 ;  /* 0x0000000102022836 */ /* 0x000fc80000000000 */
[----:B------:R-:W-:Y:S02]  /*0990*/  @!P6 IMAD.MOV R2, RZ, RZ, -R2 ;  /* 0x000000ffff02e224 */ /* 0x000fe400078e0a02 */
[----:B------:R-:W-:-:S05]  /*09a0*/  @!P4 IMAD.MOV R4, RZ, RZ, -R4 ;  /* 0x000000ffff04c224 */ /* 0x000fca00078e0a04 */
[C---:B------:R-:W-:Y:S02]  /*09b0*/  SEL R9, R18.reuse, R4, !P0 ;  /* 0x0000000412097207 */ /* 0x040fe40004000000 */
[----:B------:R-:W-:-:S05]  /*09c0*/  SEL R18, R18, R2, !P0 ;  /* 0x0000000212127207 */ /* 0x000fca0004000000 */
[----:B------:R-:W-:-:S05]  /*09d0*/  IMAD.IADD R17, R18, 0x1, -R9 ;  /* 0x0000000112117824 */ /* 0x000fca00078e0a09 */
[C---:B------:R-:W-:Y:S02]  /*09e0*/  LOP3.LUT R13, R17.reuse, 0xf, RZ, 0xc0, !PT ;  /* 0x0000000f110d7812 */ /* 0x040fe400078ec0ff */
[C---:B------:R-:W-:Y:S02]  /*09f0*/  LOP3.LUT R15, R17.reuse, 0x7, RZ, 0xc0, !PT ;  /* 0x00000007110f7812 */ /* 0x040fe400078ec0ff */
[----:B------:R-:W-:-:S07]  /*0a00*/  LOP3.LUT R17, R17, 0x3, RZ, 0xc0, !PT ;  /* 0x0000000311117812 */ /* 0x000fce00078ec0ff */
.L_x_11:
[----:B------:R-:W-:Y:S01]  /*0a10*/  ISETP.GE.AND P0, PT, R9, R18, PT ;  /* 0x000000120900720c */ /* 0x000fe20003f06270 */
[----:B------:R-:W-:-:S12]  /*0a20*/  BSSY.RECONVERGENT B0, `(.L_x_2) ;  /* 0x00000b9000007945 */ /* 0x000fd80003800200 */
[----:B------:R-:W-:Y:S05]  /*0a30*/  @P0 BRA `(.L_x_3) ;  /* 0x0000000800dc0947 */ /* 0x000fea0003800000 */
[----:B------:R-:W-:Y:S01]  /*0a40*/  IMAD.IADD R0, R9, 0x1, -R18 ;  /* 0x0000000109007824 */ /* 0x000fe200078e0a12 */
[----:B------:R-:W-:Y:S01]  /*0a50*/  BSSY.RECONVERGENT B2, `(.L_x_4) ;  /* 0x000004f000027945 */ /* 0x000fe20003800200 */
[----:B------:R-:W-:Y:S01]  /*0a60*/  ISETP.NE.AND P0, PT, R13, RZ, PT ;  /* 0x000000ff0d00720c */ /* 0x000fe20003f05270 */
[----:B------:R-:W-:Y:S02]  /*0a70*/  IMAD.MOV.U32 R21, RZ, RZ, R9 ;  /* 0x000000ffff157224 */ /* 0x000fe400078e0009 */
[----:B------:R-:W-:-:S13]  /*0a80*/  ISETP.GT.U32.AND P1, PT, R0, -0x10, PT ;  /* 0xfffffff00000780c */ /* 0x000fda0003f24070 */
[----:B------:R-:W-:Y:S05]  /*0a90*/  @P1 BRA `(.L_x_5) ;  /* 0x0000000400281947 */ /* 0x000fea0003800000 */
[----:B------:R-:W0:Y:S01]  /*0aa0*/  LDC R23, c[0x0][0x3a4] ;  /* 0x0000e900ff177b82 */ /* 0x000e220000000800 */
[----:B------:R-:W1:Y:S01]  /*0ab0*/  LDCU UR4, c[0x0][0x398] ;  /* 0x00007300ff0477ac */ /* 0x000e620008000800 */
[--C-:B------:R-:W-:Y:S02]  /*0ac0*/  IMAD.IADD R12, R18, 0x1, -R9.reuse ;  /* 0x00000001120c7824 */ /* 0x100fe400078e0a09 */
[----:B------:R-:W-:Y:S02]  /*0ad0*/  IMAD.IADD R0, R19, 0x1, R20 ;  /* 0x0000000113007824 */ /* 0x000fe400078e0214 */
[----:B------:R-:W-:Y:S01]  /*0ae0*/  IMAD.MOV.U32 R21, RZ, RZ, R9 ;  /* 0x000000ffff157224 */ /* 0x000fe200078e0009 */
[----:B------:R-:W-:-:S05]  /*0af0*/  LOP3.LUT R12, R12, 0xfffffff0, RZ, 0xc0, !PT ;  /* 0xfffffff00c0c7812 */ /* 0x000fca00078ec0ff */
[----:B------:R-:W-:Y:S02]  /*0b00*/  IMAD.MOV R12, RZ, RZ, -R12 ;  /* 0x000000ffff0c7224 */ /* 0x000fe400078e0a0c */
[----:B-1----:R-:W-:Y:S01]  /*0b10*/  IMAD R0, R0, UR4, R9 ;  /* 0x0000000400007c24 */ /* 0x002fe2000f8e0209 */
[----:B0-----:R-:W-:-:S03]  /*0b20*/  SHF.R.S32.HI R11, RZ, 0x1f, R23 ;  /* 0x0000001fff0b7819 */ /* 0x001fc60000011417 */
[----:B------:R-:W-:-:S07]  /*0b30*/  IMAD R10, R0, R23, R24 ;  /* 0x00000017000a7224 */ /* 0x000fce00078e0218 */
.L_x_6:
[----:B------:R-:W-:-:S04]  /*0b40*/  IADD3 R36, P1, PT, R10, UR10, RZ ;  /* 0x0000000a0a247c10 */ /* 0x000fc8000ff3e0ff */
[----:B------:R-:W-:Y:S02]  /*0b50*/  LEA.HI.X.SX32 R37, R10, UR11, 0x1, P1 ;  /* 0x0000000b0a257c11 */ /* 0x000fe400088f0eff */
[----:B------:R-:W-:-:S03]  /*0b60*/  IADD3 R32, P1, PT, R36, R23, RZ ;  /* 0x0000001724207210 */ /* 0x000fc60007f3e0ff */
[----:B------:R0:W2:Y:S02]  /*0b70*/  LDG.E.S8 R6, desc[UR6][R36.64] ;  /* 0x0000000624067981 */ /* 0x0000a4000c1e1300 */
[----:B------:R-:W-:Y:S01]  /*0b80*/  IMAD.X R33, R11, 0x1, R37, P1 ;  /* 0x000000010b217824 */ /* 0x000fe200008e0625 */
[----:B------:R-:W-:-:S04]  /*0b90*/  IADD3 R34, P1, PT, R32, R23, RZ ;  /* 0x0000001720227210 */ /* 0x000fc80007f3e0ff */
[----:B------:R1:W2:Y:S01]  /*0ba0*/  LDG.E.S8 R0, desc[UR6][R32.64] ;  /* 0x0000000620007981 */ /* 0x0002a2000c1e1300 */
[----:B------:R-:W-:Y:S01]  /*0bb0*/  IMAD.X R35, R11, 0x1, R33, P1 ;  /* 0x000000010b237824 */ /* 0x000fe200008e0621 */
[----:B------:R-:W-:-:S04]  /*0bc0*/  IADD3 R30, P1, PT, R34, R23, RZ ;  /* 0x00000017221e7210 */ /* 0x000fc80007f3e0ff */
[----:B------:R-:W3:Y:S01]  /*0bd0*/  LDG.E.S8 R4, desc[UR6][R34.64] ;  /* 0x0000000622047981 */ /* 0x000ee2000c1e1300 */
[----:B------:R-:W-:-:S05]  /*0be0*/  IMAD.X R31, R11, 0x1, R35, P1 ;  /* 0x000000010b1f7824 */ /* 0x000fca00008e0623 */
[----:B------:R4:W3:Y:S01]  /*0bf0*/  LDG.E.S8 R2, desc[UR6][R30.64] ;  /* 0x000000061e027981 */ /* 0x0008e2000c1e1300 */
[----:B------:R-:W-:-:S05]  /*0c00*/  IADD3 R28, P1, PT, R30, R23, RZ ;  /* 0x000000171e1c7210 */ /* 0x000fca0007f3e0ff */
[----:B------:R-:W-:Y:S01]  /*0c10*/  IMAD.X R29, R11, 0x1, R31, P1 ;  /* 0x000000010b1d7824 */ /* 0x000fe200008e061f */
[----:B0-----:R-:W-:Y:S02]  /*0c20*/  IADD3 R36, P1, PT, R28, R23, RZ ;  /* 0x000000171c247210 */ /* 0x001fe40007f3e0ff */
[----:B-----5:R-:W-:-:S03]  /*0c30*/  PRMT R8, R16, 0x8880, RZ ;  /* 0x0000888010087816 */ /* 0x020fc600000000ff */
[----:B------:R-:W-:Y:S01]  /*0c40*/  IMAD.X R37, R11, 0x1, R29, P1 ;  /* 0x000000010b257824 */ /* 0x000fe200008e061d */
[----:B-1----:R-:W-:Y:S02]  /*0c50*/  IADD3 R32, P1, PT, R36, R23, RZ ;  /* 0x0000001724207210 */ /* 0x002fe40007f3e0ff */
[----:B------:R-:W-:-:S03]  /*0c60*/  PRMT R8, R8, 0x7710, RZ ;  /* 0x0000771008087816 */ /* 0x000fc600000000ff */
[----:B------:R-:W-:Y:S01]  /*0c70*/  IMAD.X R33, R11, 0x1, R37, P1 ;  /* 0x000000010b217824 */ /* 0x000fe200008e0625 */
[----:B----4-:R-:W-:-:S05]  /*0c80*/  IADD3 R30, P1, PT, R32, R23, RZ ;  /* 0x00000017201e7210 */ /* 0x010fca0007f3e0ff */
[----:B------:R-:W-:Y:S01]  /*0c90*/  IMAD.X R31, R11, 0x1, R33, P1 ;  /* 0x000000010b1f7824 */ /* 0x000fe200008e0621 */
[----:B--2---:R-:W-:Y:S02]  /*0ca0*/  VIMNMX3.S16x2 R8, R8, R6, R0, !PT ;  /* 0x000000060808720f */ /* 0x004fe40007800300 */
[----:B------:R-:W2:Y:S04]  /*0cb0*/  LDG.E.S8 R0, desc[UR6][R28.64] ;  /* 0x000000061c007981 */ /* 0x000ea8000c1e1300 */
[----:B------:R-:W4:Y:S01]  /*0cc0*/  LDG.E.S8 R6, desc[UR6][R30.64] ;  /* 0x000000061e067981 */ /* 0x000f22000c1e1300 */
[----:B---3--:R-:W-:-:S03]  /*0cd0*/  VIMNMX3.S16x2 R8, R8, R4, R2, !PT ;  /* 0x000000040808720f */ /* 0x008fc60007800302 */
[----:B------:R-:W2:Y:S04]  /*0ce0*/  LDG.E.S8 R2, desc[UR6][R36.64] ;  /* 0x0000000624027981 */ /* 0x000ea8000c1e1300 */
[----:B------:R0:W4:Y:S01]  /*0cf0*/  LDG.E.S8 R4, desc[UR6][R32.64] ;  /* 0x0000000620047981 */ /* 0x000122000c1e1300 */
[----:B------:R-:W-:-:S05]  /*0d00*/  IADD3 R34, P1, PT, R30, R23, RZ ;  /* 0x000000171e227210 */ /* 0x000fca0007f3e0ff */
[----:B------:R-:W-:Y:S01]  /*0d10*/  IMAD.X R35, R11, 0x1, R31, P1 ;  /* 0x000000010b237824 */ /* 0x000fe200008e061f */
[----:B0-----:R-:W-:-:S05]  /*0d20*/  IADD3 R32, P1, PT, R34, R23, RZ ;  /* 0x0000001722207210 */ /* 0x001fca0007f3e0ff */
[----:B------:R-:W-:Y:S01]  /*0d30*/  IMAD.X R33, R11, 0x1, R35, P1 ;  /* 0x000000010b217824 */ /* 0x000fe200008e0623 */
[----:B------:R-:W-:-:S05]  /*0d40*/  IADD3 R28, P1, PT, R32, R23, RZ ;  /* 0x00000017201c7210 */ /* 0x000fca0007f3e0ff */
[----:B------:R-:W-:Y:S01]  /*0d50*/  IMAD.X R29, R11, 0x1, R33, P1 ;  /* 0x000000010b1d7824 */ /* 0x000fe200008e0621 */
[----:B------:R-:W-:-:S05]  /*0d60*/  IADD3 R36, P1, PT, R28, R23, RZ ;  /* 0x000000171c247210 */ /* 0x000fca0007f3e0ff */
[----:B------:R-:W-:Y:S01]  /*0d70*/  IMAD.X R37, R11, 0x1, R29, P1 ;  /* 0x000000010b257824 */ /* 0x000fe200008e061d */
[----:B--2---:R-:W-:Y:S02]  /*0d80*/  VIMNMX3.S16x2 R2, R8, R0, R2, !PT ;  /* 0x000000000802720f */ /* 0x004fe40007800302 */
[----:B------:R-:W2:Y:S02]  /*0d90*/  LDG.E.S8 R0, desc[UR6][R34.64] ;  /* 0x0000000622007981 */ /* 0x000ea4000c1e1300 */
[----:B----4-:R-:W-:Y:S02]  /*0da0*/  VIMNMX3.S16x2 R8, R2, R4, R6, !PT ;  /* 0x000000040208720f */ /* 0x010fe40007800306 */
[----:B------:R-:W2:Y:S04]  /*0db0*/  LDG.E.S8 R2, desc[UR6][R32.64] ;  /* 0x0000000620027981 */ /* 0x000ea8000c1e1300 */
[----:B------:R0:W3:Y:S04]  /*0dc0*/  LDG.E.S8 R4, desc[UR6][R28.64] ;  /* 0x000000061c047981 */ /* 0x0000e8000c1e1300 */
[----:B------:R-:W3:Y:S01]  /*0dd0*/  LDG.E.S8 R6, desc[UR6][R36.64] ;  /* 0x0000000624067981 */ /* 0x000ee2000c1e1300 */
[----:B0-----:R-:W-:-:S05]  /*0de0*/  IADD3 R28, P1, PT, R36, R23, RZ ;  /* 0x00000017241c7210 */ /* 0x001fca0007f3e0ff */
[----:B------:R-:W-:Y:S01]  /*0df0*/  IMAD.X R29, R11, 0x1, R37, P1 ;  /* 0x000000010b1d7824 */ /* 0x000fe200008e0625 */
[----:B------:R-:W-:-:S05]  /*0e00*/  IADD3 R30, P1, PT, R28, R23, RZ ;  /* 0x000000171c1e7210 */ /* 0x000fca0007f3e0ff */
[----:B------:R-:W-:Y:S01]  /*0e10*/  IMAD.X R31, R11, 0x1, R29, P1 ;  /* 0x000000010b1f7824 */ /* 0x000fe200008e061d */
[----:B------:R-:W-:-:S05]  /*0e20*/  IADD3 R34, P1, PT, R30, R23, RZ ;  /* 0x000000171e227210 */ /* 0x000fca0007f3e0ff */
[----:B------:R-:W-:Y:S01]  /*0e30*/  IMAD.X R35, R11, 0x1, R31, P1 ;  /* 0x000000010b237824 */ /* 0x000fe200008e061f */
[----:B------:R-:W-:-:S05]  /*0e40*/  IADD3 R32, P1, PT, R34, R23, RZ ;  /* 0x0000001722207210 */ /* 0x000fca0007f3e0ff */
[----:B------:R-:W-:Y:S01]  /*0e50*/  IMAD.X R33, R11, 0x1, R35, P1 ;  /* 0x000000010b217824 */ /* 0x000fe200008e0623 */
[----:B--2---:R-:W-:Y:S02]  /*0e60*/  VIMNMX3.S16x2 R2, R8, R0, R2, !PT ;  /* 0x000000000802720f */ /* 0x004fe40007800302 */
[----:B------:R-:W2:Y:S02]  /*0e70*/  LDG.E.S8 R0, desc[UR6][R28.64] ;  /* 0x000000061c007981 */ /* 0x000ea4000c1e1300 */
[----:B---3--:R-:W-:Y:S02]  /*0e80*/  VIMNMX3.S16x2 R8, R2, R4, R6, !PT ;  /* 0x000000040208720f */ /* 0x008fe40007800306 */
[----:B------:R-:W2:Y:S04]  /*0e90*/  LDG.E.S8 R2, desc[UR6][R30.64] ;  /* 0x000000061e027981 */ /* 0x000ea8000c1e1300 */
[----:B------:R-:W3:Y:S04]  /*0ea0*/  LDG.E.S8 R4, desc[UR6][R34.64] ;  /* 0x0000000622047981 */ /* 0x000ee8000c1e1300 */
[----:B------:R-:W3:Y:S01]  /*0eb0*/  LDG.E.S8 R6, desc[UR6][R32.64] ;  /* 0x0000000620067981 */ /* 0x000ee2000c1e1300 */
[----:B------:R-:W-:-:S05]  /*0ec0*/  VIADD R12, R12, 0x10 ;  /* 0x000000100c0c7836 */ /* 0x000fca0000000000 */
[----:B------:R-:W-:Y:S01]  /*0ed0*/  ISETP.NE.AND P1, PT, R12, RZ, PT ;  /* 0x000000ff0c00720c */ /* 0x000fe20003f25270 */
[----:B------:R-:W-:Y:S02]  /*0ee0*/  VIADD R21, R21, 0x10 ;  /* 0x0000001015157836 */ /* 0x000fe40000000000 */
[----:B------:R-:W-:Y:S01]  /*0ef0*/  IMAD R10, R23, 0x10, R10 ;  /* 0x00000010170a7824 */ /* 0x000fe200078e020a */
[----:B--2---:R-:W-:-:S04]  /*0f00*/  VIMNMX3.S16x2 R2, R8, R0, R2, !PT ;  /* 0x000000000802720f */ /* 0x004fc80007800302 */
[----:B---3--:R-:W-:-:S04]  /*0f10*/  VIMNMX3.S16x2 R2, R2, R4, R6, !PT ;  /* 0x000000040202720f */ /* 0x008fc80007800306 */
[----:B------:R-:W-:Y:S01]  /*0f20*/  PRMT R16, R2, 0x7610, R16 ;  /* 0x0000761002107816 */ /* 0x000fe20000000010 */
[----:B------:R-:W-:Y:S06]  /*0f30*/  @P1 BRA `(.L_x_6) ;  /* 0xfffffffc00001947 */ /* 0x000fec000383ffff */
.L_x_5:
[----:B------:R-:W-:Y:S05]  /*0f40*/  BSYNC.RECONVERGENT B2 ;  /* 0x0000000000027941 */ /* 0x000fea0003800200 */
.L_x_4:
[----:B------:R-:W-:Y:S05]  /*0f50*/  @!P0 BRA `(.L_x_3) ;  /* 0x0000000400948947 */ /* 0x000fea0003800000 */
[----:B------:R-:W-:Y:S01]  /*0f60*/  VIADD R0, R13, 0xffffffff ;  /* 0xffffffff0d007836 */ /* 0x000fe20000000000 */
[----:B------:R-:W-:Y:S01]  /*0f70*/  BSSY.RECONVERGENT B2, `(.L_x_7) ;  /* 0x000002b000027945 */ /* 0x000fe20003800200 */
[----:B------:R-:W-:-:S03]  /*0f80*/  ISETP.NE.AND P0, PT, R15, RZ, PT ;  /* 0x000000ff0f00720c */ /* 0x000fc60003f05270 */
[----:B------:R-:W-:-:S13]  /*0f90*/  ISETP.GE.U32.AND P1, PT, R0, 0x7, PT ;  /* 0x000000070000780c */ /* 0x000fda0003f26070 */
[----:B------:R-:W-:Y:S05]  /*0fa0*/  @!P1 BRA `(.L_x_8) ;  /* 0x00000000009c9947 */ /* 0x000fea0003800000 */
[----:B------:R-:W0:Y:S01]  /*0fb0*/  LDCU UR4, c[0x0][0x398] ;  /* 0x00007300ff0477ac */ /* 0x000e220008000800 */
[----:B------:R-:W1:Y:S01]  /*0fc0*/  LDCU UR5, c[0x0][0x3a4] ;  /* 0x00007480ff0577ac */ /* 0x000e620008000800 */
[----:B------:R-:W2:Y:S01]  /*0fd0*/  LDCU.64 UR12, c[0x0][0x380] ;  /* 0x00007000ff0c77ac */ /* 0x000ea20008000a00 */
[----:B0-----:R-:W-:-:S04]  /*0fe0*/  IMAD R11, R20, UR4, R21 ;  /* 0x00000004140b7c24 */ /* 0x001fc8000f8e0215 */
[----:B-1----:R-:W-:Y:S01]  /*0ff0*/  IMAD R0, R11, UR5, R22 ;  /* 0x000000050b007c24 */ /* 0x002fe2000f8e0216 */
[----:B------:R-:W-:-:S04]  /*1000*/  USHF.R.S32.HI UR4, URZ, 0x1f, UR5 ;  /* 0x0000001fff047899 */ /* 0x000fc80008011405 */
[C---:B--2---:R-:W-:Y:S02]  /*1010*/  IADD3 R32, P1, PT, R0.reuse, UR12, RZ ;  /* 0x0000000c00207c10 */ /* 0x044fe4000ff3e0ff */
[----:B------:R-:W-:Y:S02]  /*1020*/  IMAD.U32 R11, RZ, RZ, UR4 ;  /* 0x00000004ff0b7e24 */ /* 0x000fe4000f8e00ff */
[----:B------:R-:W-:Y:S02]  /*1030*/  LEA.HI.X.SX32 R33, R0, UR13, 0x1, P1 ;  /* 0x0000000d00217c11 */ /* 0x000fe400088f0eff */
[----:B------:R-:W-:-:S03]  /*1040*/  IADD3 R30, P1, PT, R32, UR5, RZ ;  /* 0x00000005201e7c10 */ /* 0x000fc6000ff3e0ff */
[----:B------:R0:W2:Y:S02]  /*1050*/  LDG.E.S8 R12, desc[UR6][R32.64] ;  /* 0x00000006200c7981 */ /* 0x0000a4000c1e1300 */
[----:B------:R-:W-:Y:S01]  /*1060*/  IMAD.X R31, R11, 0x1, R33, P1 ;  /* 0x000000010b1f7824 */ /* 0x000fe200008e0621 */
[----:B------:R-:W-:-:S04]  /*1070*/  IADD3 R28, P1, PT, R30, UR5, RZ ;  /* 0x000000051e1c7c10 */ /* 0x000fc8000ff3e0ff */
[----:B------:R1:W2:Y:S01]  /*1080*/  LDG.E.S8 R14, desc[UR6][R30.64] ;  /* 0x000000061e0e7981 */ /* 0x0002a2000c1e1300 */
[----:B------:R-:W-:Y:S01]  /*1090*/  IMAD.X R29, R11, 0x1, R31, P1 ;  /* 0x000000010b1d7824 */ /* 0x000fe200008e061f */
[----:B------:R-:W-:-:S04]  /*10a0*/  IADD3 R36, P1, PT, R28, UR5, RZ ;  /* 0x000000051c247c10 */ /* 0x000fc8000ff3e0ff */
[----:B------:R3:W4:Y:S01]  /*10b0*/  LDG.E.S8 R10, desc[UR6][R28.64] ;  /* 0x000000061c0a7981 */ /* 0x000722000c1e1300 */
[----:B------:R-:W-:Y:S01]  /*10c0*/  IMAD.X R37, R11, 0x1, R29, P1 ;  /* 0x000000010b257824 */ /* 0x000fe200008e061d */
[----:B------:R-:W-:-:S04]  /*10d0*/  IADD3 R34, P1, PT, R36, UR5, RZ ;  /* 0x0000000524227c10 */ /* 0x000fc8000ff3e0ff */
[----:B------:R-:W4:Y:S01]  /*10e0*/  LDG.E.S8 R8, desc[UR6][R36.64] ;  /* 0x0000000624087981 */ /* 0x000f22000c1e1300 */
[----:B------:R-:W-:Y:S01]  /*10f0*/  IMAD.X R35, R11, 0x1, R37, P1 ;  /* 0x000000010b237824 */ /* 0x000fe200008e0625 */
[----:B0-----:R-:W-:-:S04]  /*1100*/  IADD3 R32, P1, PT, R34, UR5, RZ ;  /* 0x0000000522207c10 */ /* 0x001fc8000ff3e0ff */
[----:B------:R-:W4:Y:S01]  /*1110*/  LDG.E.S8 R6, desc[UR6][R34.64] ;  /* 0x0000000622067981 */ /* 0x000f22000c1e1300 */
[----:B------:R-:W-:Y:S01]  /*1120*/  IMAD.X R33, R11, 0x1, R35, P1 ;  /* 0x000000010b217824 */ /* 0x000fe200008e0623 */
[----:B-1----:R-:W-:-:S04]  /*1130*/  IADD3 R30, P1, PT, R32, UR5, RZ ;  /* 0x00000005201e7c10 */ /* 0x002fc8000ff3e0ff */
[----:B------:R-:W4:Y:S01]  /*1140*/  LDG.E.S8 R4, desc[UR6][R32.64] ;  /* 0x0000000620047981 */ /* 0x000f22000c1e1300 */
[----:B------:R-:W-:Y:S01]  /*1150*/  IMAD.X R31, R11, 0x1, R33, P1 ;  /* 0x000000010b1f7824 */ /* 0x000fe200008e0621 */
[----:B---3--:R-:W-:-:S04]  /*1160*/  IADD3 R28, P1, PT, R30, UR5, RZ ;  /* 0x000000051e1c7c10 */ /* 0x008fc8000ff3e0ff */
[----:B------:R-:W3:Y:S01]  /*1170*/  LDG.E.S8 R2, desc[UR6][R30.64] ;  /* 0x000000061e027981 */ /* 0x000ee2000c1e1300 */
[----:B------:R-:W-:-:S05]  /*1180*/  IMAD.X R29, R11, 0x1, R31, P1 ;  /* 0x000000010b1d7824 */ /* 0x000fca00008e061f */
[----:B------:R-:W3:Y:S01]  /*1190*/  LDG.E.S8 R0, desc[UR6][R28.64] ;  /* 0x000000061c007981 */ /* 0x000ee2000c1e1300 */
[----:B-----5:R-:W-:-:S04]  /*11a0*/  PRMT R16, R16, 0x8880, RZ ;  /* 0x0000888010107816 */ /* 0x020fc800000000ff */
[----:B------:R-:W-:Y:S01]  /*11b0*/  PRMT R16, R16, 0x7710, RZ ;  /* 0x0000771010107816 */ /* 0x000fe200000000ff */
[----:B------:R-:W-:-:S03]  /*11c0*/  VIADD R21, R21, 0x8 ;  /* 0x0000000815157836 */ /* 0x000fc60000000000 */
[----:B--2---:R-:W-:-:S04]  /*11d0*/  VIMNMX3.S16x2 R12, R16, R12, R14, !PT ;  /* 0x0000000c100c720f */ /* 0x004fc8000780030e */
[----:B----4-:R-:W-:-:S04]  /*11e0*/  VIMNMX3.S16x2 R8, R12, R10, R8, !PT ;  /* 0x0000000a0c08720f */ /* 0x010fc80007800308 */
[----:B------:R-:W-:-:S04]  /*11f0*/  VIMNMX3.S16x2 R4, R8, R6, R4, !PT ;  /* 0x000000060804720f */ /* 0x000fc80007800304 */
[----:B---3--:R-:W-:-:S04]  /*1200*/  VIMNMX3.S16x2 R0, R4, R2, R0, !PT ;  /* 0x000000020400720f */ /* 0x008fc80007800300 */
[----:B------:R-:W-:-:S07]  /*1210*/  PRMT R16, R0, 0x7610, R16 ;  /* 0x0000761000107816 */ /* 0x000fce0000000010 */
.L_x_8:
[----:B------:R-:W-:Y:S05]  /*1220*/  BSYNC.RECONVERGENT B2 ;  /* 0x0000000000027941 */ /* 0x000fea0003800200 */
.L_x_7:
        /* <DEDUP_REMOVED lines=10> */
[----:B-1----:R-:W-:-:S05]  /*12d0*/  IMAD R23, R23, UR5, R22 ;  /* 0x0000000517177c24 */ /* 0x002fca000f8e0216 */
[----:B--2---:R-:W-:-:S04]  /*12e0*/  IADD3 R34, P0, PT, R23, UR12, RZ ;  /* 0x0000000c17227c10 */ /* 0x004fc8000ff1e0ff */
[----:B------:R-:W-:Y:S02]  /*12f0*/  LEA.HI.X.SX32 R35, R23, UR13, 0x1, P0 ;  /* 0x0000000d17237c11 */ /* 0x000fe400080f0eff */
[----:B------:R-:W-:-:S03]  /*1300*/  IADD3 R32, P0, PT, R34, UR5, RZ ;  /* 0x0000000522207c10 */ /* 0x000fc6000ff1e0ff */
[----:B------:R-:W2:Y:S02]  /*1310*/  LDG.E.S8 R4, desc[UR6][R34.64] ;  /* 0x0000000622047981 */ /* 0x000ea4000c1e1300 */
[----:B------:R-:W-:Y:S01]  /*1320*/  IMAD.X R33, R11, 0x1, R35, P0 ;  /* 0x000000010b217824 */ /* 0x000fe200000e0623 */
[----:B------:R-:W-:-:S04]  /*1330*/  IADD3 R30, P0, PT, R32, UR5, RZ ;  /* 0x00000005201e7c10 */ /* 0x000fc8000ff1e0ff */
[----:B------:R-:W2:Y:S01]  /*1340*/  LDG.E.S8 R6, desc[UR6][R32.64] ;  /* 0x0000000620067981 */ /* 0x000ea2000c1e1300 */
[----:B------:R-:W-:Y:S01]  /*1350*/  IMAD.X R31, R11, 0x1, R33, P0 ;  /* 0x000000010b1f7824 */ /* 0x000fe200000e0621 */
[----:B------:R-:W-:-:S04]  /*1360*/  IADD3 R28, P0, PT, R30, UR5, RZ ;  /* 0x000000051e1c7c10 */ /* 0x000fc8000ff1e0ff */
[----:B------:R-:W3:Y:S01]  /*1370*/  LDG.E.S8 R2, desc[UR6][R30.64] ;  /* 0x000000061e027981 */ /* 0x000ee2000c1e1300 */
[----:B------:R-:W-:-:S05]  /*1380*/  IMAD.X R29, R11, 0x1, R31, P0 ;  /* 0x000000010b1d7824 */ /* 0x000fca00000e061f */
[----:B------:R-:W3:Y:S01]  /*1390*/  LDG.E.S8 R0, desc[UR6][R28.64] ;  /* 0x000000061c007981 */ /* 0x000ee2000c1e1300 */
[----:B-----5:R-:W-:-:S04]  /*13a0*/  PRMT R8, R16, 0x8880, RZ ;  /* 0x0000888010087816 */ /* 0x020fc800000000ff */
[----:B------:R-:W-:Y:S01]  /*13b0*/  PRMT R8, R8, 0x7710, RZ ;  /* 0x0000771008087816 */ /* 0x000fe200000000ff */
[----:B------:R-:W-:-:S03]  /*13c0*/  VIADD R21, R21, 0x4 ;  /* 0x0000000415157836 */ /* 0x000fc60000000000 */
[----:B--2---:R-:W-:-:S04]  /*13d0*/  VIMNMX3.S16x2 R4, R8, R4, R6, !PT ;  /* 0x000000040804720f */ /* 0x004fc80007800306 */
[----:B---3--:R-:W-:-:S04]  /*13e0*/  VIMNMX3.S16x2 R0, R4, R2, R0, !PT ;  /* 0x000000020400720f */ /* 0x008fc80007800300 */
[----:B------:R-:W-:-:S07]  /*13f0*/  PRMT R16, R0, 0x7610, R16 ;  /* 0x0000761000107816 */ /* 0x000fce0000000010 */
.L_x_10:
[----:B------:R-:W-:Y:S05]  /*1400*/  BSYNC.RECONVERGENT B2 ;  /* 0x0000000000027941 */ /* 0x000fea0003800200 */
.L_x_9:
[----:B------:R-:W-:Y:S05]  /*1410*/  @!P1 BRA `(.L_x_3) ;  /* 0x0000000000649947 */ /* 0x000fea0003800000 */
[----:B------:R-:W0:Y:S01]  /*1420*/  LDC R23, c[0x0][0x3a4] ;  /* 0x0000e900ff177b82 */ /* 0x000e220000000800 */
[----:B------:R-:W1:Y:S01]  /*1430*/  LDCU UR4, c[0x0][0x398] ;  /* 0x00007300ff0477ac */ /* 0x000e620008000800 */
[----:B------:R-:W2:Y:S01]  /*1440*/  LDCU.64 UR12, c[0x0][0x380] ;  /* 0x00007000ff0c77ac */ /* 0x000ea20008000a00 */
[----:B-1----:R-:W-:-:S04]  /*1450*/  IMAD R21, R20, UR4, R21 ;  /* 0x0000000414157c24 */ /* 0x002fc8000f8e0215 */
[----:B0-----:R-:W-:-:S05]  /*1460*/  IMAD R21, R21, R23, R22 ;  /* 0x0000001715157224 */ /* 0x001fca00078e0216 */
[----:B--2---:R-:W-:-:S04]  /*1470*/  IADD3 R28, P0, PT, R21, UR12, RZ ;  /* 0x0000000c151c7c10 */ /* 0x004fc8000ff1e0ff */
[----:B------:R-:W-:-:S05]  /*1480*/  LEA.HI.X.SX32 R29, R21, UR13, 0x1, P0 ;  /* 0x0000000d151d7c11 */ /* 0x000fca00080f0eff */
[----:B------:R-:W2:Y:S01]  /*1490*/  LDG.E.S8 R0, desc[UR6][R28.64] ;  /* 0x000000061c007981 */ /* 0x000ea2000c1e1300 */
[----:B------:R-:W-:Y:S02]  /*14a0*/  ISETP.NE.AND P0, PT, R17, 0x1, PT ;  /* 0x000000011100780c */ /* 0x000fe40003f05270 */
[----:B-----5:R-:W-:-:S04]  /*14b0*/  PRMT R2, R16, 0x8880, RZ ;  /* 0x0000888010027816 */ /* 0x020fc800000000ff */
[----:B------:R-:W-:-:S04]  /*14c0*/  PRMT R2, R2, 0x7710, RZ ;  /* 0x0000771002027816 */ /* 0x000fc800000000ff */
[----:B--2---:R-:W-:-:S04]  /*14d0*/  VIMNMX.S16x2 R0, PT, PT, R2, R0, !PT ;  /* 0x0000000002007248 */ /* 0x004fc80007fe0300 */
[----:B------:R-:W-:Y:S01]  /*14e0*/  PRMT R16, R0, 0x7610, R16 ;  /* 0x0000761000107816 */ /* 0x000fe20000000010 */
[----:B------:R-:W-:Y:S06]  /*14f0*/  @!P0 BRA `(.L_x_3) ;  /* 0x00000000002c8947 */ /* 0x000fec0003800000 */
[----:B------:R-:W-:Y:S02]  /*1500*/  ISETP.NE.AND P0, PT, R17, 0x2, PT ;  /* 0x000000021100780c */ /* 0x000fe40003f05270 */
[----:B------:R-:W-:-:S05]  /*1510*/  IADD3 R30, P1, PT, R28, R23, RZ ;  /* 0x000000171c1e7210 */ /* 0x000fca0007f3e0ff */
[----:B------:R-:W-:-:S05]  /*1520*/  IMAD.X R31, R11, 0x1, R29, P1 ;  /* 0x000000010b1f7824 */ /* 0x000fca00008e061d */
[----:B------:R-:W2:Y:S01]  /*1530*/  LDG.E.S8 R0, desc[UR6][R30.64] ;  /* 0x000000061e007981 */ /* 0x000ea2000c1e1300 */
[----:B------:R-:W-:-:S05]  /*1540*/  @P0 IADD3 R28, P1, PT, R30, R23, RZ ;  /* 0x000000171e1c0210 */ /* 0x000fca0007f3e0ff */
[----:B------:R-:W-:-:S05]  /*1550*/  @P0 IMAD.X R29, R11, 0x1, R31, P1 ;  /* 0x000000010b1d0824 */ /* 0x000fca00008e061f */
[----:B------:R-:W3:Y:S01]  /*1560*/  @P0 LDG.E.S8 R2, desc[UR6][R28.64] ;  /* 0x000000061c020981 */ /* 0x000ee2000c1e1300 */
[----:B--2---:R-:W-:-:S04]  /*1570*/  VIMNMX.S16x2 R0, PT, PT, R16, R0, !PT ;  /* 0x0000000010007248 */ /* 0x004fc80007fe0300 */
[----:B------:R-:W-:-:S04]  /*1580*/  PRMT R16, R0, 0x7610, R16 ;  /* 0x0000761000107816 */ /* 0x000fc80000000010 */
[----:B---3--:R-:W-:-:S04]  /*1590*/  @P0 VIMNMX.S16x2 R2, PT, PT, R16, R2, !PT ;  /* 0x0000000210020248 */ /* 0x008fc80007fe0300 */
[----:B------:R-:W-:-:S07]  /*15a0*/  @P0 PRMT R16, R2, 0x7610, R16 ;  /* 0x0000761002100816 */ /* 0x000fce0000000010 */
.L_x_3:
[----:B------:R-:W-:Y:S05]  /*15b0*/  BSYNC.RECONVERGENT B0 ;  /* 0x0000000000007941 */ /* 0x000fea0003800200 */
.L_x_2:
[----:B------:R-:W-:-:S05]  /*15c0*/  VIADD R20, R20, 0x1 ;  /* 0x0000000114147836 */ /* 0x000fca0000000000 */
[----:B------:R-:W-:-:S13]  /*15d0*/  ISETP.NE.AND P0, PT, R20, R7, PT ;  /* 0x000000071400720c */ /* 0x000fda0003f05270 */
[----:B------:R-:W-:Y:S05]  /*15e0*/  @P0 BRA `(.L_x_11) ;  /* 0xfffffff400080947 */ /* 0x000fea000383ffff */
.L_x_1:
[----:B------:R-:W-:Y:S05]  /*15f0*/  BSYNC.RECONVERGENT B1 ;  /* 0x0000000000017941 */ /* 0x000fea0003800200 */
.L_x_0:
[----:B------:R-:W0:Y:S01]  /*1600*/  LDCU.64 UR4, c[0x0][0x3a0] ;  /* 0x00007400ff0477ac */ /* 0x000e220008000a00 */
[----:B------:R-:W1:Y:S01]  /*1610*/  LDC.64 R6, c[0x0][0x388] ;  /* 0x0000e200ff067b82 */ /* 0x000e620000000a00 */
[----:B-----5:R-:W2:Y:S01]  /*1620*/  I2F.S8 R9, R16 ;  /* 0x0000001000097306 */ /* 0x020ea20000001400 */
[----:B------:R-:W3:Y:S01]  /*1630*/  LDCU UR12, c[0x0][0x39c] ;  /* 0x00007380ff0c77ac */ /* 0x000ee20008000800 */
[----:B0-----:R-:W-:Y:S02]  /*1640*/  UIMAD UR4, UR5, UR4, URZ ;  /* 0x00000004050472a4 */ /* 0x001fe4000f8e02ff */
[----:B------:R-:W-:Y:S02]  /*1650*/  IMAD R24, R5, UR5, R24 ;  /* 0x0000000505187c24 */ /* 0x000fe4000f8e0218 */
[----:B---3--:R-:W-:-:S04]  /*1660*/  IMAD R3, R26, UR12, R3 ;  /* 0x0000000c1a037c24 */ /* 0x008fc8000f8e0203 */
[----:B------:R-:W-:-:S04]  /*1670*/  IMAD R3, R3, UR4, R24 ;  /* 0x0000000403037c24 */ /* 0x000fc8000f8e0218 */
[----:B-1----:R-:W-:-:S05]  /*1680*/  IMAD.WIDE R2, R3, 0x4, R6 ;  /* 0x0000000403027825 */ /* 0x002fca00078e0206 */
[----:B--2---:R-:W-:Y:S01]  /*1690*/  STG.E desc[UR6][R2.64], R9 ;  /* 0x0000000902007986 */ /* 0x004fe2000c101906 */
[----:B------:R-:W-:Y:S05]  /*16a0*/  EXIT ;  /* 0x000000000000794d */ /* 0x000fea0003800000 */
.L_x_12:
[----:B------:R-:W-:-:S00]  /*16b0*/  BRA `(.L_x_12) ;  /* 0xfffffffc00fc7947 */ /* 0x000fc0000383ffff */
[----:B------:R-:W-:-:S00]  /*16c0*/  NOP ;  /* 0x0000000000007918 */ /* 0x000fc00000000000 */
        /* <DEDUP_REMOVED lines=11> */
.L_x_13:


//--------------------- .nv.shared.reserved.0     --------------------------
	.section	.nv.shared.reserved.0,"aw",@nobits
	.weak		__nv_reservedSMEM_offset_0_alias
	.size		__nv_reservedSMEM_offset_0_alias, 0, 64
	.other		__nv_reservedSMEM_offset_0_alias,@"STO_CUDA_RESERVED_SHARED STV_DEFAULT"
__nv_reservedSMEM_offset_0_alias:
	.zero		0
	.zero		64


//--------------------- .nv.constant0._Z29adaptive_max_pool_int8_kernelPKaPfiiiiii --------------------------
	.section	.nv.constant0._Z29adaptive_max_pool_int8_kernelPKaPfiiiiii,"a",@progbits
	.sectionflags	@""
	.align	4
.nv.constant0._Z29adaptive_max_pool_int8_kernelPKaPfiiiiii:
	.zero		936


//--------------------- SYMBOLS --------------------------

	.type		.nv.reservedSmem.offset0,@object
	.size		.nv.reservedSmem.offset0,0x4
